	.headerflags	@"EF_CUDA_TEXMODE_UNIFIED EF_CUDA_64BIT_ADDRESS EF_CUDA_ACCELERATORS EF_CUDA_SM90 EF_CUDA_VIRTUAL_SM(EF_CUDA_SM90)"
	.elftype	@"ET_EXEC"


//--------------------- .nv.info                  --------------------------
	.section	.nv.info,"",@"SHT_CUDA_INFO"
	.align	4


	//----- nvinfo : EIATTR_REGCOUNT
	.align		4
        /*0000*/ 	.byte	0x04, 0x2f
        /*0002*/ 	.short	(.L_1 - .L_0)
	.align		4
.L_0:
        /*0004*/ 	.word	index@(triton_per_fused_mean_6)
        /*0008*/ 	.word	0x00000014


	//----- nvinfo : EIATTR_MIN_STACK_SIZE
	.align		4
.L_1:
        /*000c*/ 	.byte	0x04, 0x12
        /*000e*/ 	.short	(.L_3 - .L_2)
	.align		4
.L_2:
        /*0010*/ 	.word	index@(triton_per_fused_mean_6)
        /*0014*/ 	.word	0x00000000


	//----- nvinfo : EIATTR_FRAME_SIZE
	.align		4
.L_3:
        /*0018*/ 	.byte	0x04, 0x11
        /*001a*/ 	.short	(.L_5 - .L_4)
	.align		4
.L_4:
        /*001c*/ 	.word	index@(triton_per_fused_mean_6)
        /*0020*/ 	.word	0x00000000


	//----- nvinfo : EIATTR_MIN_STACK_SIZE
	.align		4
.L_5:
        /*0024*/ 	.byte	0x04, 0x12
        /*0026*/ 	.short	(.L_7 - .L_6)
	.align		4
.L_6:
        /*0028*/ 	.word	index@(triton_per_fused_mean_6)
        /*002c*/ 	.word	0x00000000
.L_7:


//--------------------- .nv.info.triton_per_fused_mean_6 --------------------------
	.section	.nv.info.triton_per_fused_mean_6,"",@"SHT_CUDA_INFO"
	.sectionflags	@""
	.align	4


	//----- nvinfo : EIATTR_CUDA_API_VERSION
	.align		4
        /*0000*/ 	.byte	0x04, 0x37
        /*0002*/ 	.short	(.L_9 - .L_8)
.L_8:
        /*0004*/ 	.word	0x0000007c


	//----- nvinfo : EIATTR_KPARAM_INFO
	.align		4
.L_9:
        /*0008*/ 	.byte	0x04, 0x17
        /*000a*/ 	.short	(.L_11 - .L_10)
.L_10:
        /*000c*/ 	.word	0x00000000
        /*0010*/ 	.short	0x0003
        /*0012*/ 	.short	0x0014
        /*0014*/ 	.byte	0x00, 0xf0, 0x11, 0x00


	//----- nvinfo : EIATTR_KPARAM_INFO
	.align		4
.L_11:
        /*0018*/ 	.byte	0x04, 0x17
        /*001a*/ 	.short	(.L_13 - .L_12)
.L_12:
        /*001c*/ 	.word	0x00000000
        /*0020*/ 	.short	0x0002
        /*0022*/ 	.short	0x0010
        /*0024*/ 	.byte	0x00, 0xf0, 0x11, 0x00


	//----- nvinfo : EIATTR_KPARAM_INFO
	.align		4
.L_13:
        /*0028*/ 	.byte	0x04, 0x17
        /*002a*/ 	.short	(.L_15 - .L_14)
.L_14:
        /*002c*/ 	.word	0x00000000
        /*0030*/ 	.short	0x0001
        /*0032*/ 	.short	0x0008
        /*0034*/ 	.byte	0x00, 0xf4, 0x21, 0x00


	//----- nvinfo : EIATTR_KPARAM_INFO
	.align		4
.L_15:
        /*0038*/ 	.byte	0x04, 0x17
        /*003a*/ 	.short	(.L_17 - .L_16)
.L_16:
        /*003c*/ 	.word	0x00000000
        /*0040*/ 	.short	0x0000
        /*0042*/ 	.short	0x0000
        /*0044*/ 	.byte	0x00, 0xf4, 0x21, 0x00


	//----- nvinfo : EIATTR_SPARSE_MMA_MASK
	.align		4
.L_17:
        /*0048*/ 	.byte	0x03, 0x50
        /*004a*/ 	.short	0x0000


	//----- nvinfo : EIATTR_MAXREG_COUNT
	.align		4
        /*004c*/ 	.byte	0x03, 0x1b
        /*004e*/ 	.short	0x00ff


	//----- nvinfo : EIATTR_COOP_GROUP_MASK_REGIDS
	.align		4
        /*0050*/ 	.byte	0x04, 0x29
        /*0052*/ 	.short	(.L_19 - .L_18)


	//   ....[0]....
.L_18:
        /*0054*/ 	.word	0xffffffff


	//   ....[1]....
        /*0058*/ 	.word	0xffffffff


	//----- nvinfo : EIATTR_COOP_GROUP_INSTR_OFFSETS
	.align		4
.L_19:
        /*005c*/ 	.byte	0x04, 0x28
        /*005e*/ 	.short	(.L_21 - .L_20)


	//   ....[0]....
.L_20:
        /*0060*/ 	.word	0x000002d0


	//   ....[1]....
        /*0064*/ 	.word	0x000002e0


	//----- nvinfo : EIATTR_EXIT_INSTR_OFFSETS
	.align		4
.L_21:
        /*0068*/ 	.byte	0x04, 0x1c
        /*006a*/ 	.short	(.L_23 - .L_22)


	//   ....[0]....
.L_22:
        /*006c*/ 	.word	0x000003f0


	//   ....[1]....
        /*0070*/ 	.word	0x00000420


	//----- nvinfo : EIATTR_REQNTID
	.align		4
.L_23:
        /*0074*/ 	.byte	0x04, 0x10
        /*0076*/ 	.short	(.L_25 - .L_24)
.L_24:
        /*0078*/ 	.word	0x00000040
        /*007c*/ 	.word	0x00000001
        /*0080*/ 	.word	0x00000001


	//----- nvinfo : EIATTR_CBANK_PARAM_SIZE
	.align		4
.L_25:
        /*0084*/ 	.byte	0x03, 0x19
        /*0086*/ 	.short	0x0018


	//----- nvinfo : EIATTR_PARAM_CBANK
	.align		4
        /*0088*/ 	.byte	0x04, 0x0a
        /*008a*/ 	.short	(.L_27 - .L_26)
	.align		4
.L_26:
        /*008c*/ 	.word	index@(.nv.constant0.triton_per_fused_mean_6)
        /*0090*/ 	.short	0x0210
        /*0092*/ 	.short	0x0018


	//----- nvinfo : EIATTR_SW_WAR
	.align		4
.L_27:
        /*0094*/ 	.byte	0x04, 0x36
        /*0096*/ 	.short	(.L_29 - .L_28)
.L_28:
        /*0098*/ 	.word	0x00000008
.L_29:


//--------------------- .nv.callgraph             --------------------------
	.section	.nv.callgraph,"",@"SHT_CUDA_CALLGRAPH"
	.align	4
	.sectionentsize	8
	.align		4
        /*0000*/ 	.word	0x00000000
	.align		4
        /*0004*/ 	.word	0xffffffff
	.align		4
        /*0008*/ 	.word	0x00000000
	.align		4
        /*000c*/ 	.word	0xfffffffe
	.align		4
        /*0010*/ 	.word	0x00000000
	.align		4
        /*0014*/ 	.word	0xfffffffd
	.align		4
        /*0018*/ 	.word	0x00000000
	.align		4
        /*001c*/ 	.word	0xfffffffc


//--------------------- .text.triton_per_fused_mean_6 --------------------------
	.section	.text.triton_per_fused_mean_6,"ax",@progbits
	.sectionflags	@"SHF_BARRIERS=1"
	.align	128
        .global         triton_per_fused_mean_6
        .type           triton_per_fused_mean_6,@function
        .size           triton_per_fused_mean_6,(.L_x_1 - triton_per_fused_mean_6)
        .other          triton_per_fused_mean_6,@"STO_CUDA_ENTRY STV_DEFAULT"
triton_per_fused_mean_6:
.text.triton_per_fused_mean_6:
[----:B------:R-:W0:Y:S02]  /*0000*/  LDC R1, c[0x0][0x28] ;  /* 0x00000a00ff017b82 */ /* 0x000e240000000800 */
[----:B------:R-:W1:Y:S01]  /*0010*/  S2R R5, SR_TID.X ;  /* 0x0000000000057919 */ /* 0x000e620000002100 */
[----:B------:R-:W2:Y:S01]  /*0020*/  LDC.64 R2, c[0x0][0x218] ;  /* 0x00008600ff027b82 */ /* 0x000ea20000000a00 */
[----:B------:R-:W-:Y:S01]  /*0030*/  ULDC.64 UR6, c[0x0][0x208] ;  /* 0x0000820000067ab9 */ /* 0x000fe20000000a00 */
[----:B------:R-:W3:Y:S01]  /*0040*/  S2R R0, SR_CTAID.X ;  /* 0x0000000000007919 */ /* 0x000ee20000002500 */
[----:B-1----:R-:W-:Y:S01]  /*0050*/  IMAD.SHL.U32 R7, R5, 0x2, RZ ;  /* 0x0000000205077824 */ /* 0x002fe200078e00ff */
[----:B------:R-:W-:Y:S01]  /*0060*/  SHF.R.U32.HI R10, RZ, 0x1, R5 ;  /* 0x00000001ff0a7819 */ /* 0x000fe20000011605 */
[----:B---3--:R-:W-:-:S03]  /*0070*/  IMAD.SHL.U32 R0, R0, 0x40, RZ ;  /* 0x0000004000007824 */ /* 0x008fc600078e00ff */
[----:B------:R-:W-:Y:S02]  /*0080*/  LOP3.LUT R7, R7, 0x3e, RZ, 0xc0, !PT ;  /* 0x0000003e07077812 */ /* 0x000fe400078ec0ff */
[----:B------:R-:W-:Y:S02]  /*0090*/  LOP3.LUT R10, R10, 0x10, RZ, 0xc0, !PT ;  /* 0x000000100a0a7812 */ /* 0x000fe400078ec0ff */
[----:B------:R-:W-:-:S04]  /*00a0*/  LOP3.LUT R8, R0, R7, RZ, 0xfc, !PT ;  /* 0x0000000700087212 */ /* 0x000fc800078efcff */
[----:B------:R-:W-:Y:S02]  /*00b0*/  SHF.R.S32.HI R9, RZ, 0x1f, R8 ;  /* 0x0000001fff097819 */ /* 0x000fe40000011408 */
[----:B------:R-:W-:Y:S02]  /*00c0*/  ISETP.GE.AND P0, PT, R8, 0x40, PT ;  /* 0x000000400800780c */ /* 0x000fe40003f06270 */
[----:B------:R-:W-:-:S04]  /*00d0*/  LEA.HI R9, R9, R8, RZ, 0x4 ;  /* 0x0000000809097211 */ /* 0x000fc800078f20ff */
[C---:B------:R-:W-:Y:S01]  /*00e0*/  LOP3.LUT R11, R9.reuse, 0xfffffff0, RZ, 0xc0, !PT ;  /* 0xfffffff0090b7812 */ /* 0x040fe200078ec0ff */
[----:B------:R-:W-:-:S03]  /*00f0*/  IMAD.SHL.U32 R9, R9, 0x2, RZ ;  /* 0x0000000209097824 */ /* 0x000fc600078e00ff */
[----:B------:R-:W-:Y:S02]  /*0100*/  IADD3 R10, R10, R8, -R11 ;  /* 0x000000080a0a7210 */ /* 0x000fe40007ffe80b */
[----:B------:R-:W-:-:S05]  /*0110*/  LOP3.LUT R9, R9, 0xffffffe0, RZ, 0xc0, !PT ;  /* 0xffffffe009097812 */ /* 0x000fca00078ec0ff */
[----:B------:R-:W-:-:S04]  /*0120*/  IMAD.IADD R9, R10, 0x1, R9 ;  /* 0x000000010a097824 */ /* 0x000fc800078e0209 */
[----:B--2---:R-:W-:Y:S01]  /*0130*/  IMAD.WIDE R2, R9, 0x4, R2 ;  /* 0x0000000409027825 */ /* 0x004fe200078e0202 */
[----:B------:R-:W-:-:S06]  /*0140*/  CS2R R8, SRZ ;  /* 0x0000000000087805 */ /* 0x000fcc000001ff00 */
[----:B------:R1:W2:Y:S01]  /*0150*/  @!P0 LDG.E.64 R8, desc[UR6][R2.64] ;  /* 0x0000000602088981 */ /* 0x0002a2000c1e1b00 */
[----:B------:R-:W3:Y:S01]  /*0160*/  S2UR UR5, SR_CgaCtaId ;  /* 0x00000000000579c3 */ /* 0x000ee20000008800 */
[----:B------:R-:W-:Y:S01]  /*0170*/  UMOV UR4, 0x400 ;  /* 0x0000040000047882 */ /* 0x000fe20000000000 */
[----:B------:R-:W-:Y:S01]  /*0180*/  IMAD.SHL.U32 R11, R7, 0x8, RZ ;  /* 0x00000008070b7824 */ /* 0x000fe200078e00ff */
[----:B------:R-:W-:Y:S02]  /*0190*/  SHF.R.U32.HI R10, RZ, 0x3, R5 ;  /* 0x00000003ff0a7819 */ /* 0x000fe40000011605 */
[C---:B------:R-:W-:Y:S02]  /*01a0*/  ISETP.GE.AND P1, PT, R5.reuse, 0x80, PT ;  /* 0x000000800500780c */ /* 0x040fe40003f26270 */
[----:B------:R-:W-:Y:S02]  /*01b0*/  LOP3.LUT R10, R11, 0x4, R10, 0xf8, !PT ;  /* 0x000000040b0a7812 */ /* 0x000fe400078ef80a */
[----:B-1----:R-:W-:Y:S01]  /*01c0*/  LOP3.LUT R2, R5, 0x1, RZ, 0xc0, !PT ;  /* 0x0000000105027812 */ /* 0x002fe200078ec0ff */
[----:B---3--:R-:W-:-:S06]  /*01d0*/  UPRMT UR4, UR5, 0x654, UR4 ;  /* 0x0000065405047896 */ /* 0x008fcc0008000004 */
[----:B------:R-:W-:Y:S02]  /*01e0*/  LEA R3, R5, UR4, 0x2 ;  /* 0x0000000405037c11 */ /* 0x000fe4000f8e10ff */
[----:B------:R-:W-:Y:S02]  /*01f0*/  LEA R7, R7, UR4, 0x2 ;  /* 0x0000000407077c11 */ /* 0x000fe4000f8e10ff */
[----:B--2---:R-:W-:Y:S02]  /*0200*/  SEL R8, R8, RZ, !P0 ;  /* 0x000000ff08087207 */ /* 0x004fe40004000000 */
[----:B------:R-:W-:Y:S02]  /*0210*/  SEL R9, R9, RZ, !P0 ;  /* 0x000000ff09097207 */ /* 0x000fe40004000000 */
[----:B------:R-:W-:Y:S02]  /*0220*/  SEL R13, R8, RZ, !P0 ;  /* 0x000000ff080d7207 */ /* 0x000fe40004000000 */
[----:B------:R-:W-:-:S02]  /*0230*/  SEL R9, R9, RZ, !P0 ;  /* 0x000000ff09097207 */ /* 0x000fc40004000000 */
[----:B------:R-:W-:Y:S01]  /*0240*/  ISETP.NE.U32.AND P0, PT, R2, 0x1, PT ;  /* 0x000000010200780c */ /* 0x000fe20003f05070 */
[----:B------:R-:W-:Y:S01]  /*0250*/  STS [R10+UR4], R13 ;  /* 0x0000000d0a007988 */ /* 0x000fe20008000804 */
[C---:B------:R-:W-:Y:S02]  /*0260*/  LOP3.LUT R2, R5.reuse, 0x3f, RZ, 0xc0, !PT ;  /* 0x0000003f05027812 */ /* 0x040fe400078ec0ff */
[----:B------:R-:W-:Y:S01]  /*0270*/  ISETP.LT.AND P0, PT, R5, 0x80, P0 ;  /* 0x000000800500780c */ /* 0x000fe20000701270 */
[----:B------:R-:W-:Y:S01]  /*0280*/  STS [R10+UR4+0x8], R9 ;  /* 0x000008090a007988 */ /* 0x000fe20008000804 */
[----:B------:R-:W-:Y:S01]  /*0290*/  LOP3.LUT R5, R0, 0x3f, R5, 0xf8, !PT ;  /* 0x0000003f00057812 */ /* 0x000fe200078ef805 */
[----:B------:R-:W-:Y:S06]  /*02a0*/  BAR.SYNC.DEFER_BLOCKING 0x0 ;  /* 0x0000000000007b1d */ /* 0x000fec0000010000 */
[----:B------:R-:W1:Y:S04]  /*02b0*/  @!P1 LDS R6, [R3] ;  /* 0x0000000003069984 */ /* 0x000e680000000800 */
[----:B------:R-:W2:Y:S04]  /*02c0*/  @!P1 LDS R4, [R3+0x100] ;  /* 0x0001000003049984 */ /* 0x000ea80000000800 */
[----:B-1----:R-:W1:Y:S04]  /*02d0*/  SHFL.BFLY PT, R15, R6, 0x1, 0x1f ;  /* 0x0c201f00060f7f89 */ /* 0x002e6800000e0000 */
[----:B--2---:R-:W2:Y:S01]  /*02e0*/  SHFL.BFLY PT, R17, R4, 0x1, 0x1f ;  /* 0x0c201f0004117f89 */ /* 0x004ea200000e0000 */
[----:B-1----:R-:W-:Y:S01]  /*02f0*/  FADD R8, R6, R15 ;  /* 0x0000000f06087221 */ /* 0x002fe20000000000 */
[----:B--2---:R-:W-:-:S04]  /*0300*/  FADD R12, R4, R17 ;  /* 0x00000011040c7221 */ /* 0x004fc80000000000 */
[----:B------:R-:W-:Y:S01]  /*0310*/  @P0 STS [R3], R8 ;  /* 0x0000000803000388 */ /* 0x000fe20000000800 */
[----:B------:R-:W-:-:S03]  /*0320*/  LEA R4, R2, UR4, 0x2 ;  /* 0x0000000402047c11 */ /* 0x000fc6000f8e10ff */
[----:B------:R1:W-:Y:S01]  /*0330*/  @P0 STS [R3+0x100], R12 ;  /* 0x0001000c03000388 */ /* 0x0003e20000000800 */
[----:B------:R-:W-:Y:S01]  /*0340*/  BAR.SYNC.DEFER_BLOCKING 0x0 ;  /* 0x0000000000007b1d */ /* 0x000fe20000010000 */
[----:B------:R-:W-:-:S07]  /*0350*/  ISETP.GE.AND P0, PT, R5, 0x40, PT ;  /* 0x000000400500780c */ /* 0x000fce0003f06270 */
[----:B-1----:R-:W1:Y:S01]  /*0360*/  LDC.64 R2, c[0x0][0x210] ;  /* 0x00008400ff027b82 */ /* 0x002e620000000a00 */
[----:B------:R-:W-:Y:S04]  /*0370*/  LDS R14, [R11+UR4] ;  /* 0x000000040b0e7984 */ /* 0x000fe80008000800 */
[----:B------:R-:W2:Y:S01]  /*0380*/  LDS R15, [R11+UR4+0x8] ;  /* 0x000008040b0f7984 */ /* 0x000ea20008000800 */
[----:B-1----:R-:W-:Y:S02]  /*0390*/  IMAD.WIDE R2, R5, 0x4, R2 ;  /* 0x0000000405027825 */ /* 0x002fe400078e0202 */
[----:B------:R-:W-:Y:S06]  /*03a0*/  BAR.SYNC.DEFER_BLOCKING 0x0 ;  /* 0x0000000000007b1d */ /* 0x000fec0000010000 */
[----:B--2---:R1:W-:Y:S02]  /*03b0*/  STS.64 [R7], R14 ;  /* 0x0000000e07007388 */ /* 0x0043e40000000a00 */
[----:B------:R-:W-:Y:S06]  /*03c0*/  BAR.SYNC.DEFER_BLOCKING 0x0 ;  /* 0x0000000000007b1d */ /* 0x000fec0000010000 */
[----:B------:R-:W2:Y:S02]  /*03d0*/  LDS R4, [R4] ;  /* 0x0000000004047984 */ /* 0x000ea40000000800 */
[----:B------:R-:W-:Y:S06]  /*03e0*/  BAR.SYNC.DEFER_BLOCKING 0x0 ;  /* 0x0000000000007b1d */ /* 0x000fec0000010000 */
[----:B-1----:R-:W-:Y:S05]  /*03f0*/  @P0 EXIT ;  /* 0x000000000000094d */ /* 0x002fea0003800000 */
[----:B--2---:R-:W-:-:S05]  /*0400*/  FMUL R5, R4, 0.00390625 ;  /* 0x3b80000004057820 */ /* 0x004fca0000400000 */
[----:B------:R-:W-:Y:S01]  /*0410*/  STG.E desc[UR6][R2.64], R5 ;  /* 0x0000000502007986 */ /* 0x000fe2000c101906 */
[----:B------:R-:W-:Y:S05]  /*0420*/  EXIT ;  /* 0x000000000000794d */ /* 0x000fea0003800000 */
.L_x_0:
[----:B------:R-:W-:-:S00]  /*0430*/  BRA `(.L_x_0) ;  /* 0xfffffffc00fc7947 */ /* 0x000fc0000383ffff */
[----:B------:R-:W-:-:S00]  /*0440*/  NOP ;  /* 0x0000000000007918 */ /* 0x000fc00000000000 */
        /* <DEDUP_REMOVED lines=11> */
.L_x_1:


//--------------------- .nv.shared.triton_per_fused_mean_6 --------------------------
	.section	.nv.shared.triton_per_fused_mean_6,"aw",@nobits
	.sectionflags	@""
	.align	16
	.zero		1024


//--------------------- .nv.constant0.triton_per_fused_mean_6 --------------------------
	.section	.nv.constant0.triton_per_fused_mean_6,"a",@progbits
	.sectionflags	@""
	.align	4
.nv.constant0.triton_per_fused_mean_6:
	.zero		552
